//
// Generated by NVIDIA NVVM Compiler
//
// Compiler Build ID: CL-36424714
// Cuda compilation tools, release 13.0, V13.0.88
// Based on NVVM 20.0.0
//

.version 9.0
.target sm_100
.address_size 64

	// .globl	_Z10conv2dCudaPKfS0_Pfii

.visible .entry _Z10conv2dCudaPKfS0_Pfii(
	.param .u64 .ptr .align 1 _Z10conv2dCudaPKfS0_Pfii_param_0,
	.param .u64 .ptr .align 1 _Z10conv2dCudaPKfS0_Pfii_param_1,
	.param .u64 .ptr .align 1 _Z10conv2dCudaPKfS0_Pfii_param_2,
	.param .u32 _Z10conv2dCudaPKfS0_Pfii_param_3,
	.param .u32 _Z10conv2dCudaPKfS0_Pfii_param_4
)
{
	.reg .pred 	%p<13>;
	.reg .b32 	%r<50>;
	.reg .b32 	%f<119>;
	.reg .b64 	%rd<45>;

	ld.param.u64 	%rd10, [_Z10conv2dCudaPKfS0_Pfii_param_0];
	ld.param.u64 	%rd11, [_Z10conv2dCudaPKfS0_Pfii_param_1];
	ld.param.u64 	%rd9, [_Z10conv2dCudaPKfS0_Pfii_param_2];
	ld.param.u32 	%r22, [_Z10conv2dCudaPKfS0_Pfii_param_3];
	ld.param.u32 	%r23, [_Z10conv2dCudaPKfS0_Pfii_param_4];
	cvta.to.global.u64 	%rd1, %rd11;
	cvta.to.global.u64 	%rd2, %rd10;
	sub.s32 	%r1, %r22, %r23;
	mov.u32 	%r24, %ctaid.x;
	mov.u32 	%r25, %ntid.x;
	mov.u32 	%r26, %tid.x;
	mad.lo.s32 	%r2, %r24, %r25, %r26;
	mov.u32 	%r27, %ctaid.y;
	mov.u32 	%r28, %ntid.y;
	mov.u32 	%r29, %tid.y;
	mad.lo.s32 	%r3, %r27, %r28, %r29;
	max.s32 	%r30, %r3, %r2;
	setp.gt.s32 	%p1, %r30, %r1;
	@%p1 bra 	$L__BB0_18;
	setp.lt.s32 	%p2, %r23, 1;
	mov.f32 	%f117, 0f00000000;
	@%p2 bra 	$L__BB0_17;
	and.b32  	%r4, %r23, 15;
	and.b32  	%r5, %r23, 7;
	and.b32  	%r6, %r23, 2147483632;
	and.b32  	%r7, %r23, 3;
	neg.s32 	%r8, %r6;
	add.s64 	%rd3, %rd2, 32;
	mov.f32 	%f117, 0f00000000;
	mov.b32 	%r44, 0;
$L__BB0_3:
	setp.lt.u32 	%p3, %r23, 16;
	add.s32 	%r33, %r44, %r3;
	mad.lo.s32 	%r10, %r33, %r22, %r2;
	mul.lo.s32 	%r11, %r44, %r23;
	mov.b32 	%r48, 0;
	@%p3 bra 	$L__BB0_6;
	mul.wide.u32 	%rd12, %r11, 4;
	add.s64 	%rd13, %rd1, %rd12;
	add.s64 	%rd44, %rd13, 32;
	mov.u32 	%r45, %r10;
	mov.u32 	%r46, %r8;
$L__BB0_5:
	.pragma "nounroll";
	mul.wide.s32 	%rd14, %r45, 4;
	add.s64 	%rd15, %rd3, %rd14;
	ld.global.f32 	%f20, [%rd15+-32];
	ld.global.f32 	%f21, [%rd44+-32];
	fma.rn.f32 	%f22, %f20, %f21, %f117;
	ld.global.f32 	%f23, [%rd15+-28];
	ld.global.f32 	%f24, [%rd44+-28];
	fma.rn.f32 	%f25, %f23, %f24, %f22;
	ld.global.f32 	%f26, [%rd15+-24];
	ld.global.f32 	%f27, [%rd44+-24];
	fma.rn.f32 	%f28, %f26, %f27, %f25;
	ld.global.f32 	%f29, [%rd15+-20];
	ld.global.f32 	%f30, [%rd44+-20];
	fma.rn.f32 	%f31, %f29, %f30, %f28;
	ld.global.f32 	%f32, [%rd15+-16];
	ld.global.f32 	%f33, [%rd44+-16];
	fma.rn.f32 	%f34, %f32, %f33, %f31;
	ld.global.f32 	%f35, [%rd15+-12];
	ld.global.f32 	%f36, [%rd44+-12];
	fma.rn.f32 	%f37, %f35, %f36, %f34;
	ld.global.f32 	%f38, [%rd15+-8];
	ld.global.f32 	%f39, [%rd44+-8];
	fma.rn.f32 	%f40, %f38, %f39, %f37;
	ld.global.f32 	%f41, [%rd15+-4];
	ld.global.f32 	%f42, [%rd44+-4];
	fma.rn.f32 	%f43, %f41, %f42, %f40;
	ld.global.f32 	%f44, [%rd15];
	ld.global.f32 	%f45, [%rd44];
	fma.rn.f32 	%f46, %f44, %f45, %f43;
	ld.global.f32 	%f47, [%rd15+4];
	ld.global.f32 	%f48, [%rd44+4];
	fma.rn.f32 	%f49, %f47, %f48, %f46;
	ld.global.f32 	%f50, [%rd15+8];
	ld.global.f32 	%f51, [%rd44+8];
	fma.rn.f32 	%f52, %f50, %f51, %f49;
	ld.global.f32 	%f53, [%rd15+12];
	ld.global.f32 	%f54, [%rd44+12];
	fma.rn.f32 	%f55, %f53, %f54, %f52;
	ld.global.f32 	%f56, [%rd15+16];
	ld.global.f32 	%f57, [%rd44+16];
	fma.rn.f32 	%f58, %f56, %f57, %f55;
	ld.global.f32 	%f59, [%rd15+20];
	ld.global.f32 	%f60, [%rd44+20];
	fma.rn.f32 	%f61, %f59, %f60, %f58;
	ld.global.f32 	%f62, [%rd15+24];
	ld.global.f32 	%f63, [%rd44+24];
	fma.rn.f32 	%f64, %f62, %f63, %f61;
	ld.global.f32 	%f65, [%rd15+28];
	ld.global.f32 	%f66, [%rd44+28];
	fma.rn.f32 	%f117, %f65, %f66, %f64;
	add.s32 	%r46, %r46, 16;
	add.s32 	%r45, %r45, 16;
	add.s64 	%rd44, %rd44, 64;
	setp.ne.s32 	%p4, %r46, 0;
	mov.u32 	%r48, %r6;
	@%p4 bra 	$L__BB0_5;
$L__BB0_6:
	setp.eq.s32 	%p5, %r4, 0;
	@%p5 bra 	$L__BB0_16;
	add.s32 	%r34, %r4, -1;
	setp.lt.u32 	%p6, %r34, 7;
	@%p6 bra 	$L__BB0_9;
	add.s32 	%r35, %r10, %r48;
	mul.wide.s32 	%rd16, %r35, 4;
	add.s64 	%rd17, %rd2, %rd16;
	ld.global.f32 	%f68, [%rd17];
	add.s32 	%r36, %r48, %r11;
	mul.wide.u32 	%rd18, %r36, 4;
	add.s64 	%rd19, %rd1, %rd18;
	ld.global.f32 	%f69, [%rd19];
	fma.rn.f32 	%f70, %f68, %f69, %f117;
	ld.global.f32 	%f71, [%rd17+4];
	cvt.u64.u32 	%rd20, %r11;
	cvt.u64.u32 	%rd21, %r48;
	add.s64 	%rd22, %rd21, %rd20;
	shl.b64 	%rd23, %rd22, 2;
	add.s64 	%rd24, %rd1, %rd23;
	ld.global.f32 	%f72, [%rd24+4];
	fma.rn.f32 	%f73, %f71, %f72, %f70;
	ld.global.f32 	%f74, [%rd17+8];
	ld.global.f32 	%f75, [%rd24+8];
	fma.rn.f32 	%f76, %f74, %f75, %f73;
	ld.global.f32 	%f77, [%rd17+12];
	ld.global.f32 	%f78, [%rd24+12];
	fma.rn.f32 	%f79, %f77, %f78, %f76;
	ld.global.f32 	%f80, [%rd17+16];
	ld.global.f32 	%f81, [%rd24+16];
	fma.rn.f32 	%f82, %f80, %f81, %f79;
	ld.global.f32 	%f83, [%rd17+20];
	ld.global.f32 	%f84, [%rd24+20];
	fma.rn.f32 	%f85, %f83, %f84, %f82;
	ld.global.f32 	%f86, [%rd17+24];
	ld.global.f32 	%f87, [%rd24+24];
	fma.rn.f32 	%f88, %f86, %f87, %f85;
	ld.global.f32 	%f89, [%rd17+28];
	ld.global.f32 	%f90, [%rd24+28];
	fma.rn.f32 	%f117, %f89, %f90, %f88;
	add.s32 	%r48, %r48, 8;
$L__BB0_9:
	setp.eq.s32 	%p7, %r5, 0;
	@%p7 bra 	$L__BB0_16;
	add.s32 	%r37, %r5, -1;
	setp.lt.u32 	%p8, %r37, 3;
	@%p8 bra 	$L__BB0_12;
	add.s32 	%r38, %r10, %r48;
	mul.wide.s32 	%rd25, %r38, 4;
	add.s64 	%rd26, %rd2, %rd25;
	ld.global.f32 	%f92, [%rd26];
	add.s32 	%r39, %r48, %r11;
	mul.wide.u32 	%rd27, %r39, 4;
	add.s64 	%rd28, %rd1, %rd27;
	ld.global.f32 	%f93, [%rd28];
	fma.rn.f32 	%f94, %f92, %f93, %f117;
	ld.global.f32 	%f95, [%rd26+4];
	cvt.u64.u32 	%rd29, %r11;
	cvt.u64.u32 	%rd30, %r48;
	add.s64 	%rd31, %rd30, %rd29;
	shl.b64 	%rd32, %rd31, 2;
	add.s64 	%rd33, %rd1, %rd32;
	ld.global.f32 	%f96, [%rd33+4];
	fma.rn.f32 	%f97, %f95, %f96, %f94;
	ld.global.f32 	%f98, [%rd26+8];
	ld.global.f32 	%f99, [%rd33+8];
	fma.rn.f32 	%f100, %f98, %f99, %f97;
	ld.global.f32 	%f101, [%rd26+12];
	ld.global.f32 	%f102, [%rd33+12];
	fma.rn.f32 	%f117, %f101, %f102, %f100;
	add.s32 	%r48, %r48, 4;
$L__BB0_12:
	setp.eq.s32 	%p9, %r7, 0;
	@%p9 bra 	$L__BB0_16;
	setp.eq.s32 	%p10, %r7, 1;
	add.s32 	%r40, %r10, %r48;
	mul.wide.s32 	%rd34, %r40, 4;
	add.s64 	%rd7, %rd2, %rd34;
	ld.global.f32 	%f103, [%rd7];
	add.s32 	%r41, %r48, %r11;
	mul.wide.u32 	%rd35, %r41, 4;
	add.s64 	%rd36, %rd1, %rd35;
	ld.global.f32 	%f104, [%rd36];
	fma.rn.f32 	%f117, %f103, %f104, %f117;
	@%p10 bra 	$L__BB0_16;
	setp.eq.s32 	%p11, %r7, 2;
	ld.global.f32 	%f105, [%rd7+4];
	cvt.u64.u32 	%rd37, %r11;
	cvt.u64.u32 	%rd38, %r48;
	add.s64 	%rd39, %rd38, %rd37;
	shl.b64 	%rd40, %rd39, 2;
	add.s64 	%rd8, %rd1, %rd40;
	ld.global.f32 	%f106, [%rd8+4];
	fma.rn.f32 	%f117, %f105, %f106, %f117;
	@%p11 bra 	$L__BB0_16;
	ld.global.f32 	%f107, [%rd7+8];
	ld.global.f32 	%f108, [%rd8+8];
	fma.rn.f32 	%f117, %f107, %f108, %f117;
$L__BB0_16:
	add.s32 	%r44, %r44, 1;
	setp.ne.s32 	%p12, %r44, %r23;
	@%p12 bra 	$L__BB0_3;
$L__BB0_17:
	mad.lo.s32 	%r42, %r3, %r1, %r3;
	add.s32 	%r43, %r42, %r2;
	cvta.to.global.u64 	%rd41, %rd9;
	mul.wide.s32 	%rd42, %r43, 4;
	add.s64 	%rd43, %rd41, %rd42;
	st.global.f32 	[%rd43], %f117;
$L__BB0_18:
	ret;

}


// ===== COMPILED SASS (sm_100) =====

	.target	sm_100

	.elftype	@"ET_EXEC"


//--------------------- .note.nv.tkinfo           --------------------------
	.section	.note.nv.tkinfo,"",@"SHT_NOTE"
	.sectionflags	@"SHF_NOTE_NV_TKINFO"
	.tkinfo
        /*0018*/ 	.word	0x00000002
        /*0030*/ 	.string	""
        /*0030*/ 	.string	"ptxas"
        /*0030*/ 	.string	"Cuda compilation tools, release 13.0, V13.0.88"
        /*0030*/ 	.string	"Build cuda_13.0.r13.0/compiler.36424714_0"
        /*0030*/ 	.string	"-arch sm_100 -m 64 "



//--------------------- .note.nv.cuinfo           --------------------------
	.section	.note.nv.cuinfo,"",@"SHT_NOTE"
	.sectionflags	@"SHF_NOTE_NV_CUINFO"
        /*0018*/ 	.short	0x0002
        /*001a*/ 	.short	0x0064
        /*001c*/ 	.short	0x0082
	.zero		2


//--------------------- .nv.info                  --------------------------
	.section	.nv.info,"",@"SHT_CUDA_INFO"
	.align	4


	//----- nvinfo : EIATTR_REGCOUNT
	.align		4
        /*0000*/ 	.byte	0x04, 0x2f
        /*0002*/ 	.short	(.L_1 - .L_0)
	.align		4
.L_0:
        /*0004*/ 	.word	index@(_Z10conv2dCudaPKfS0_Pfii)
        /*0008*/ 	.word	0x00000020


	//----- nvinfo : EIATTR_FRAME_SIZE
	.align		4
.L_1:
        /*000c*/ 	.byte	0x04, 0x11
        /*000e*/ 	.short	(.L_3 - .L_2)
	.align		4
.L_2:
        /*0010*/ 	.word	index@(_Z10conv2dCudaPKfS0_Pfii)
        /*0014*/ 	.word	0x00000000


	//----- nvinfo : EIATTR_MIN_STACK_SIZE
	.align		4
.L_3:
        /*0018*/ 	.byte	0x04, 0x12
        /*001a*/ 	.short	(.L_5 - .L_4)
	.align		4
.L_4:
        /*001c*/ 	.word	index@(_Z10conv2dCudaPKfS0_Pfii)
        /*0020*/ 	.word	0x00000000
.L_5:


//--------------------- .nv.compat                --------------------------
	.section	.nv.compat,"",@"SHT_CUDA_COMPAT_INFO"
	.align	4
        /*0000*/ 	.byte	0x02, 0x09, 0x00, 0x00, 0x02, 0x02, 0x01, 0x00, 0x02, 0x05, 0x05, 0x00, 0x03, 0x07, 0x01, 0x01
        /*0010*/ 	.byte	0x02, 0x03, 0x00, 0x00, 0x02, 0x06, 0x01, 0x00, 0x04, 0x0b, 0x08, 0x00, 0x09, 0x00, 0x00, 0x00
        /*0020*/ 	.byte	0x00, 0x00, 0x00, 0x00


//--------------------- .nv.info._Z10conv2dCudaPKfS0_Pfii --------------------------
	.section	.nv.info._Z10conv2dCudaPKfS0_Pfii,"",@"SHT_CUDA_INFO"
	.sectionflags	@""
	.align	4


	//----- nvinfo : EIATTR_CUDA_API_VERSION
	.align		4
        /*0000*/ 	.byte	0x04, 0x37
        /*0002*/ 	.short	(.L_7 - .L_6)
.L_6:
        /*0004*/ 	.word	0x00000082


	//----- nvinfo : EIATTR_KPARAM_INFO
	.align		4
.L_7:
        /*0008*/ 	.byte	0x04, 0x17
        /*000a*/ 	.short	(.L_9 - .L_8)
.L_8:
        /*000c*/ 	.word	0x00000000
        /*0010*/ 	.short	0x0004
        /*0012*/ 	.short	0x001c
        /*0014*/ 	.byte	0x00, 0xf0, 0x11, 0x00


	//----- nvinfo : EIATTR_KPARAM_INFO
	.align		4
.L_9:
        /*0018*/ 	.byte	0x04, 0x17
        /*001a*/ 	.short	(.L_11 - .L_10)
.L_10:
        /*001c*/ 	.word	0x00000000
        /*0020*/ 	.short	0x0003
        /*0022*/ 	.short	0x0018
        /*0024*/ 	.byte	0x00, 0xf0, 0x11, 0x00


	//----- nvinfo : EIATTR_KPARAM_INFO
	.align		4
.L_11:
        /*0028*/ 	.byte	0x04, 0x17
        /*002a*/ 	.short	(.L_13 - .L_12)
.L_12:
        /*002c*/ 	.word	0x00000000
        /*0030*/ 	.short	0x0002
        /*0032*/ 	.short	0x0010
        /*0034*/ 	.byte	0x00, 0xf5, 0x21, 0x00


	//----- nvinfo : EIATTR_KPARAM_INFO
	.align		4
.L_13:
        /*0038*/ 	.byte	0x04, 0x17
        /*003a*/ 	.short	(.L_15 - .L_14)
.L_14:
        /*003c*/ 	.word	0x00000000
        /*0040*/ 	.short	0x0001
        /*0042*/ 	.short	0x0008
        /*0044*/ 	.byte	0x00, 0xf5, 0x21, 0x00


	//----- nvinfo : EIATTR_KPARAM_INFO
	.align		4
.L_15:
        /*0048*/ 	.byte	0x04, 0x17
        /*004a*/ 	.short	(.L_17 - .L_16)
.L_16:
        /*004c*/ 	.word	0x00000000
        /*0050*/ 	.short	0x0000
        /*0052*/ 	.short	0x0000
        /*0054*/ 	.byte	0x00, 0xf5, 0x21, 0x00


	//----- nvinfo : EIATTR_SPARSE_MMA_MASK
	.align		4
.L_17:
        /*0058*/ 	.byte	0x03, 0x50
        /*005a*/ 	.short	0x0000


	//----- nvinfo : EIATTR_MAXREG_COUNT
	.align		4
        /*005c*/ 	.byte	0x03, 0x1b
        /*005e*/ 	.short	0x00ff


	//----- nvinfo : EIATTR_MERCURY_ISA_VERSION
	.align		4
        /*0060*/ 	.byte	0x03, 0x5f
        /*0062*/ 	.short	0x0101


	//----- nvinfo : EIATTR_VRC_CTA_INIT_COUNT
	.align		4
        /*0064*/ 	.byte	0x02, 0x4a
	.zero		1
	.zero		1


	//----- nvinfo : EIATTR_EXIT_INSTR_OFFSETS
	.align		4
        /*0068*/ 	.byte	0x04, 0x1c
        /*006a*/ 	.short	(.L_19 - .L_18)


	//   ....[0]....
.L_18:
        /*006c*/ 	.word	0x000000d0


	//   ....[1]....
        /*0070*/ 	.word	0x00000ce0


	//----- nvinfo : EIATTR_CBANK_PARAM_SIZE
	.align		4
.L_19:
        /*0074*/ 	.byte	0x03, 0x19
        /*0076*/ 	.short	0x0020


	//----- nvinfo : EIATTR_PARAM_CBANK
	.align		4
        /*0078*/ 	.byte	0x04, 0x0a
        /*007a*/ 	.short	(.L_21 - .L_20)
	.align		4
.L_20:
        /*007c*/ 	.word	index@(.nv.constant0._Z10conv2dCudaPKfS0_Pfii)
        /*0080*/ 	.short	0x0380
        /*0082*/ 	.short	0x0020


	//----- nvinfo : EIATTR_SW_WAR
	.align		4
.L_21:
        /*0084*/ 	.byte	0x04, 0x36
        /*0086*/ 	.short	(.L_23 - .L_22)
.L_22:
        /*0088*/ 	.word	0x00000008
.L_23:


//--------------------- .nv.callgraph             --------------------------
	.section	.nv.callgraph,"",@"SHT_CUDA_CALLGRAPH"
	.align	4
	.sectionentsize	8
	.align		4
        /*0000*/ 	.word	0x00000000
	.align		4
        /*0004*/ 	.word	0xffffffff
	.align		4
        /*0008*/ 	.word	0x00000000
	.align		4
        /*000c*/ 	.word	0xfffffffe
	.align		4
        /*0010*/ 	.word	0x00000000
	.align		4
        /*0014*/ 	.word	0xfffffffd
	.align		4
        /*0018*/ 	.word	0x00000000
	.align		4
        /*001c*/ 	.word	0xfffffffc


//--------------------- .text._Z10conv2dCudaPKfS0_Pfii --------------------------
	.section	.text._Z10conv2dCudaPKfS0_Pfii,"ax",@progbits
	.align	128
        .global         _Z10conv2dCudaPKfS0_Pfii
        .type           _Z10conv2dCudaPKfS0_Pfii,@function
        .size           _Z10conv2dCudaPKfS0_Pfii,(.L_x_8 - _Z10conv2dCudaPKfS0_Pfii)
        .other          _Z10conv2dCudaPKfS0_Pfii,@"STO_CUDA_ENTRY STV_DEFAULT"
_Z10conv2dCudaPKfS0_Pfii:
.text._Z10conv2dCudaPKfS0_Pfii:
[----:B------:R-:W-:Y:S01]  /*0000*/  LDC R1, c[0x0][0x37c] ;  /* 0x0000df00ff017b82 */ /* 0x000fe20000000800 */
[----:B------:R-:W0:Y:S07]  /*0010*/  S2R R3, SR_TID.X ;  /* 0x0000000000037919 */ /* 0x000e2e0000002100 */
[----:B------:R-:W0:Y:S01]  /*0020*/  LDC R0, c[0x0][0x360] ;  /* 0x0000d800ff007b82 */ /* 0x000e220000000800 */
[----:B------:R-:W1:Y:S07]  /*0030*/  S2R R2, SR_TID.Y ;  /* 0x0000000000027919 */ /* 0x000e6e0000002200 */
[----:B------:R-:W0:Y:S08]  /*0040*/  S2UR UR4, SR_CTAID.X ;  /* 0x00000000000479c3 */ /* 0x000e300000002500 */
[----:B------:R-:W1:Y:S08]  /*0050*/  S2UR UR5, SR_CTAID.Y ;  /* 0x00000000000579c3 */ /* 0x000e700000002600 */
[----:B------:R-:W1:Y:S08]  /*0060*/  LDC R7, c[0x0][0x364] ;  /* 0x0000d900ff077b82 */ /* 0x000e700000000800 */
[----:B------:R-:W2:Y:S01]  /*0070*/  LDC.64 R8, c[0x0][0x398] ;  /* 0x0000e600ff087b82 */ /* 0x000ea20000000a00 */
[----:B0-----:R-:W-:-:S02]  /*0080*/  IMAD R0, R0, UR4, R3 ;  /* 0x0000000400007c24 */ /* 0x001fc4000f8e0203 */
[----:B-1----:R-:W-:-:S05]  /*0090*/  IMAD R7, R7, UR5, R2 ;  /* 0x0000000507077c24 */ /* 0x002fca000f8e0202 */
[----:B------:R-:W-:Y:S02]  /*00a0*/  VIMNMX R3, PT, PT, R0, R7, !PT ;  /* 0x0000000700037248 */ /* 0x000fe40007fe0100 */
[----:B--2---:R-:W-:-:S04]  /*00b0*/  IADD3 R6, PT, PT, R8, -R9, RZ ;  /* 0x8000000908067210 */ /* 0x004fc80007ffe0ff */
[----:B------:R-:W-:-:S13]  /*00c0*/  ISETP.GT.AND P0, PT, R3, R6, PT ;  /* 0x000000060300720c */ /* 0x000fda0003f04270 */
[----:B------:R-:W-:Y:S05]  /*00d0*/  @P0 EXIT ;  /* 0x000000000000094d */ /* 0x000fea0003800000 */
[----:B------:R-:W-:Y:S01]  /*00e0*/  ISETP.GE.AND P0, PT, R9, 0x1, PT ;  /* 0x000000010900780c */ /* 0x000fe20003f06270 */
[----:B------:R-:W0:Y:S01]  /*00f0*/  LDCU.64 UR10, c[0x0][0x358] ;  /* 0x00006b00ff0a77ac */ /* 0x000e220008000a00 */
[----:B------:R-:W-:-:S11]  /*0100*/  HFMA2 R14, -RZ, RZ, 0, 0 ;  /* 0x00000000ff0e7431 */ /* 0x000fd600000001ff */
[----:B------:R-:W-:Y:S05]  /*0110*/  @!P0 BRA `(.L_x_0) ;  /* 0x0000000800dc8947 */ /* 0x000fea0003800000 */
[----:B------:R-:W1:Y:S01]  /*0120*/  LDCU.64 UR6, c[0x0][0x380] ;  /* 0x00007000ff0677ac */ /* 0x000e620008000a00 */
[C---:B------:R-:W-:Y:S02]  /*0130*/  LOP3.LUT R8, R9.reuse, 0x7ffffff0, RZ, 0xc0, !PT ;  /* 0x7ffffff009087812 */ /* 0x040fe400078ec0ff */
[C---:B------:R-:W-:Y:S01]  /*0140*/  LOP3.LUT R17, R9.reuse, 0xf, RZ, 0xc0, !PT ;  /* 0x0000000f09117812 */ /* 0x040fe200078ec0ff */
[----:B------:R-:W-:Y:S01]  /*0150*/  UMOV UR4, URZ ;  /* 0x000000ff00047c82 */ /* 0x000fe20008000000 */
[C---:B------:R-:W-:Y:S01]  /*0160*/  LOP3.LUT R18, R9.reuse, 0x7, RZ, 0xc0, !PT ;  /* 0x0000000709127812 */ /* 0x040fe200078ec0ff */
[----:B------:R-:W-:Y:S01]  /*0170*/  IMAD.MOV R10, RZ, RZ, -R8 ;  /* 0x000000ffff0a7224 */ /* 0x000fe200078e0a08 */
[----:B------:R-:W-:Y:S02]  /*0180*/  LOP3.LUT R9, R9, 0x3, RZ, 0xc0, !PT ;  /* 0x0000000309097812 */ /* 0x000fe400078ec0ff */
[----:B------:R-:W-:Y:S01]  /*0190*/  MOV R14, RZ ;  /* 0x000000ff000e7202 */ /* 0x000fe20000000f00 */
[----:B-1----:R-:W-:-:S04]  /*01a0*/  UIADD3 UR5, UP0, UPT, UR6, 0x20, URZ ;  /* 0x0000002006057890 */ /* 0x002fc8000ff1e0ff */
[----:B------:R-:W-:-:S12]  /*01b0*/  UIADD3.X UR8, UPT, UPT, URZ, UR7, URZ, UP0, !UPT ;  /* 0x00000007ff087290 */ /* 0x000fd800087fe4ff */
.L_x_6:
[----:B------:R-:W1:Y:S01]  /*01c0*/  LDCU.64 UR6, c[0x0][0x398] ;  /* 0x00007300ff0677ac */ /* 0x000e620008000a00 */
[----:B------:R-:W-:Y:S02]  /*01d0*/  IADD3 R11, PT, PT, R7, UR4, RZ ;  /* 0x00000004070b7c10 */ /* 0x000fe4000fffe0ff */
[----:B------:R-:W-:Y:S01]  /*01e0*/  MOV R16, RZ ;  /* 0x000000ff00107202 */ /* 0x000fe20000000f00 */
[----:B-1----:R-:W-:Y:S02]  /*01f0*/  UISETP.GE.U32.AND UP1, UPT, UR7, 0x10, UPT ;  /* 0x000000100700788c */ /* 0x002fe4000bf26070 */
[----:B------:R-:W-:Y:S01]  /*0200*/  IMAD R11, R11, UR6, R0 ;  /* 0x000000060b0b7c24 */ /* 0x000fe2000f8e0200 */
[----:B------:R-:W-:Y:S02]  /*0210*/  UIMAD UR12, UR4, UR7, URZ ;  /* 0x00000007040c72a4 */ /* 0x000fe4000f8e02ff */
[----:B------:R-:W-:-:S04]  /*0220*/  UIADD3 UR4, UPT, UPT, UR4, 0x1, URZ ;  /* 0x0000000104047890 */ /* 0x000fc8000fffe0ff */
[----:B------:R-:W-:Y:S01]  /*0230*/  UISETP.NE.AND UP0, UPT, UR4, UR7, UPT ;  /* 0x000000070400728c */ /* 0x000fe2000bf05270 */
[----:B------:R-:W-:Y:S10]  /*0240*/  BRA.U !UP1, `(.L_x_1) ;  /* 0x0000000509107547 */ /* 0x000ff4000b800000 */
[----:B------:R-:W1:Y:S01]  /*0250*/  LDCU.64 UR6, c[0x0][0x388] ;  /* 0x00007100ff0677ac */ /* 0x000e620008000a00 */
[----:B------:R-:W-:Y:S01]  /*0260*/  MOV R12, R11 ;  /* 0x0000000b000c7202 */ /* 0x000fe20000000f00 */
[----:B------:R-:W-:Y:S01]  /*0270*/  IMAD.MOV.U32 R13, RZ, RZ, R10 ;  /* 0x000000ffff0d7224 */ /* 0x000fe200078e000a */
[----:B-1----:R-:W-:-:S04]  /*0280*/  UIMAD.WIDE.U32 UR6, UR12, 0x4, UR6 ;  /* 0x000000040c0678a5 */ /* 0x002fc8000f8e0006 */
[----:B------:R-:W-:-:S04]  /*0290*/  UIADD3 UR9, UP1, UPT, UR6, 0x20, URZ ;  /* 0x0000002006097890 */ /* 0x000fc8000ff3e0ff */
[----:B------:R-:W-:Y:S02]  /*02a0*/  UIADD3.X UR6, UPT, UPT, URZ, UR7, URZ, UP1, !UPT ;  /* 0x00000007ff067290 */ /* 0x000fe40008ffe4ff */
[----:B------:R-:W-:-:S04]  /*02b0*/  MOV R15, UR9 ;  /* 0x00000009000f7c02 */ /* 0x000fc80008000f00 */
[----:B------:R-:W-:-:S07]  /*02c0*/  MOV R16, UR6 ;  /* 0x0000000600107c02 */ /* 0x000fce0008000f00 */
.L_x_2:
[----:B------:R-:W-:Y:S01]  /*02d0*/  MOV R4, UR5 ;  /* 0x0000000500047c02 */ /* 0x000fe20008000f00 */
[----:B------:R-:W-:Y:S01]  /*02e0*/  IMAD.U32 R5, RZ, RZ, UR8 ;  /* 0x00000008ff057e24 */ /* 0x000fe2000f8e00ff */
[----:B------:R-:W-:Y:S02]  /*02f0*/  MOV R2, R15 ;  /* 0x0000000f00027202 */ /* 0x000fe40000000f00 */
[----:B------:R-:W-:Y:S01]  /*0300*/  MOV R3, R16 ;  /* 0x0000001000037202 */ /* 0x000fe20000000f00 */
[----:B------:R-:W-:-:S04]  /*0310*/  IMAD.WIDE R4, R12, 0x4, R4 ;  /* 0x000000040c047825 */ /* 0x000fc800078e0204 */
[----:B0-----:R-:W2:Y:S04]  /*0320*/  LDG.E R24, desc[UR10][R2.64+-0x20] ;  /* 0xffffe00a02187981 */ /* 0x001ea8000c1e1900 */
[----:B------:R-:W2:Y:S04]  /*0330*/  LDG.E R15, desc[UR10][R4.64+-0x20] ;  /* 0xffffe00a040f7981 */ /* 0x000ea8000c1e1900 */
[----:B------:R-:W3:Y:S04]  /*0340*/  LDG.E R25, desc[UR10][R2.64+-0x1c] ;  /* 0xffffe40a02197981 */ /* 0x000ee8000c1e1900 */
[----:B------:R-:W3:Y:S04]  /*0350*/  LDG.E R26, desc[UR10][R4.64+-0x1c] ;  /* 0xffffe40a041a7981 */ /* 0x000ee8000c1e1900 */
[----:B------:R-:W4:Y:S04]  /*0360*/  LDG.E R22, desc[UR10][R2.64+-0x18] ;  /* 0xffffe80a02167981 */ /* 0x000f28000c1e1900 */
[----:B------:R-:W4:Y:S04]  /*0370*/  LDG.E R23, desc[UR10][R4.64+-0x18] ;  /* 0xffffe80a04177981 */ /* 0x000f28000c1e1900 */
[----:B------:R-:W5:Y:S04]  /*0380*/  LDG.E R20, desc[UR10][R2.64+-0x14] ;  /* 0xffffec0a02147981 */ /* 0x000f68000c1e1900 */
[----:B------:R-:W5:Y:S04]  /*0390*/  LDG.E R21, desc[UR10][R4.64+-0x14] ;  /* 0xffffec0a04157981 */ /* 0x000f68000c1e1900 */
[----:B------:R-:W5:Y:S04]  /*03a0*/  LDG.E R16, desc[UR10][R2.64+-0x10] ;  /* 0xfffff00a02107981 */ /* 0x000f68000c1e1900 */
[----:B------:R-:W5:Y:S04]  /*03b0*/  LDG.E R19, desc[UR10][R4.64+-0x10] ;  /* 0xfffff00a04137981 */ /* 0x000f68000c1e1900 */
[----:B------:R-:W5:Y:S01]  /*03c0*/  LDG.E R27, desc[UR10][R2.64+0x1c] ;  /* 0x00001c0a021b7981 */ /* 0x000f62000c1e1900 */
[----:B--2---:R-:W-:-:S03]  /*03d0*/  FFMA R15, R15, R24, R14 ;  /* 0x000000180f0f7223 */ /* 0x004fc6000000000e */
[----:B------:R-:W2:Y:S04]  /*03e0*/  LDG.E R14, desc[UR10][R2.64+-0xc] ;  /* 0xfffff40a020e7981 */ /* 0x000ea8000c1e1900 */
[----:B------:R-:W2:Y:S01]  /*03f0*/  LDG.E R24, desc[UR10][R2.64] ;  /* 0x0000000a02187981 */ /* 0x000ea2000c1e1900 */
[----:B---3--:R-:W-:-:S03]  /*0400*/  FFMA R26, R26, R25, R15 ;  /* 0x000000191a1a7223 */ /* 0x008fc6000000000f */
[----:B------:R-:W2:Y:S04]  /*0410*/  LDG.E R15, desc[UR10][R4.64+-0xc] ;  /* 0xfffff40a040f7981 */ /* 0x000ea8000c1e1900 */
[----:B------:R-:W3:Y:S01]  /*0420*/  LDG.E R25, desc[UR10][R4.64] ;  /* 0x0000000a04197981 */ /* 0x000ee2000c1e1900 */
[----:B----4-:R-:W-:-:S03]  /*0430*/  FFMA R26, R23, R22, R26 ;  /* 0x00000016171a7223 */ /* 0x010fc6000000001a */
[----:B------:R-:W4:Y:S04]  /*0440*/  LDG.E R22, desc[UR10][R2.64+-0x8] ;  /* 0xfffff80a02167981 */ /* 0x000f28000c1e1900 */
[----:B------:R-:W4:Y:S01]  /*0450*/  LDG.E R23, desc[UR10][R4.64+-0x8] ;  /* 0xfffff80a04177981 */ /* 0x000f22000c1e1900 */
[----:B-----5:R-:W-:-:S03]  /*0460*/  FFMA R26, R21, R20, R26 ;  /* 0x00000014151a7223 */ /* 0x020fc6000000001a */
[----:B------:R-:W5:Y:S04]  /*0470*/  LDG.E R20, desc[UR10][R2.64+-0x4] ;  /* 0xfffffc0a02147981 */ /* 0x000f68000c1e1900 */
[----:B------:R-:W5:Y:S01]  /*0480*/  LDG.E R21, desc[UR10][R4.64+-0x4] ;  /* 0xfffffc0a04157981 */ /* 0x000f62000c1e1900 */
[----:B------:R-:W-:-:S03]  /*0490*/  FFMA R26, R19, R16, R26 ;  /* 0x00000010131a7223 */ /* 0x000fc6000000001a */
[----:B------:R-:W3:Y:S04]  /*04a0*/  LDG.E R19, desc[UR10][R2.64+0x4] ;  /* 0x0000040a02137981 */ /* 0x000ee8000c1e1900 */
[----:B------:R-:W3:Y:S01]  /*04b0*/  LDG.E R16, desc[UR10][R4.64+0x4] ;  /* 0x0000040a04107981 */ /* 0x000ee2000c1e1900 */
[----:B--2---:R-:W-:-:S03]  /*04c0*/  FFMA R14, R15, R14, R26 ;  /* 0x0000000e0f0e7223 */ /* 0x004fc6000000001a */
[----:B------:R-:W2:Y:S04]  /*04d0*/  LDG.E R15, desc[UR10][R2.64+0x8] ;  /* 0x0000080a020f7981 */ /* 0x000ea8000c1e1900 */
[----:B------:R-:W2:Y:S01]  /*04e0*/  LDG.E R26, desc[UR10][R4.64+0x1c] ;  /* 0x00001c0a041a7981 */ /* 0x000ea2000c1e1900 */
[----:B----4-:R-:W-:-:S03]  /*04f0*/  FFMA R22, R23, R22, R14 ;  /* 0x0000001617167223 */ /* 0x010fc6000000000e */
[----:B------:R-:W2:Y:S04]  /*0500*/  LDG.E R14, desc[UR10][R4.64+0x8] ;  /* 0x0000080a040e7981 */ /* 0x000ea8000c1e1900 */
[----:B------:R-:W4:Y:S01]  /*0510*/  LDG.E R23, desc[UR10][R4.64+0x10] ;  /* 0x0000100a04177981 */ /* 0x000f22000c1e1900 */
[----:B-----5:R-:W-:-:S03]  /*0520*/  FFMA R22, R21, R20, R22 ;  /* 0x0000001415167223 */ /* 0x020fc60000000016 */
[----:B------:R-:W5:Y:S01]  /*0530*/  LDG.E R21, desc[UR10][R2.64+0xc] ;  /* 0x00000c0a02157981 */ /* 0x000f62000c1e1900 */
[----:B---3--:R-:W-:-:S03]  /*0540*/  FFMA R25, R25, R24, R22 ;  /* 0x0000001819197223 */ /* 0x008fc60000000016 */
[----:B------:R-:W5:Y:S04]  /*0550*/  LDG.E R20, desc[UR10][R4.64+0xc] ;  /* 0x00000c0a04147981 */ /* 0x000f68000c1e1900 */
[----:B------:R-:W4:Y:S01]  /*0560*/  LDG.E R22, desc[UR10][R2.64+0x10] ;  /* 0x0000100a02167981 */ /* 0x000f22000c1e1900 */
[----:B------:R-:W-:-:S03]  /*0570*/  FFMA R29, R16, R19, R25 ;  /* 0x00000013101d7223 */ /* 0x000fc60000000019 */
[----:B------:R-:W3:Y:S04]  /*0580*/  LDG.E R25, desc[UR10][R2.64+0x14] ;  /* 0x0000140a02197981 */ /* 0x000ee8000c1e1900 */
[----:B------:R-:W3:Y:S04]  /*0590*/  LDG.E R24, desc[UR10][R4.64+0x14] ;  /* 0x0000140a04187981 */ /* 0x000ee8000c1e1900 */
[----:B------:R-:W3:Y:S04]  /*05a0*/  LDG.E R16, desc[UR10][R2.64+0x18] ;  /* 0x0000180a02107981 */ /* 0x000ee8000c1e1900 */
[----:B------:R-:W3:Y:S01]  /*05b0*/  LDG.E R19, desc[UR10][R4.64+0x18] ;  /* 0x0000180a04137981 */ /* 0x000ee2000c1e1900 */
[----:B------:R-:W-:-:S04]  /*05c0*/  IADD3 R13, PT, PT, R13, 0x10, RZ ;  /* 0x000000100d0d7810 */ /* 0x000fc80007ffe0ff */
[----:B------:R-:W-:Y:S02]  /*05d0*/  ISETP.NE.AND P0, PT, R13, RZ, PT ;  /* 0x000000ff0d00720c */ /* 0x000fe40003f05270 */
[----:B------:R-:W-:Y:S01]  /*05e0*/  IADD3 R12, PT, PT, R12, 0x10, RZ ;  /* 0x000000100c0c7810 */ /* 0x000fe20007ffe0ff */
[----:B--2---:R-:W-:-:S04]  /*05f0*/  FFMA R15, R14, R15, R29 ;  /* 0x0000000f0e0f7223 */ /* 0x004fc8000000001d */
[----:B-----5:R-:W-:-:S04]  /*0600*/  FFMA R20, R20, R21, R15 ;  /* 0x0000001514147223 */ /* 0x020fc8000000000f */
[----:B----4-:R-:W-:Y:S01]  /*0610*/  FFMA R23, R23, R22, R20 ;  /* 0x0000001617177223 */ /* 0x010fe20000000014 */
[----:B------:R-:W-:-:S03]  /*0620*/  IADD3 R15, P1, PT, R2, 0x40, RZ ;  /* 0x00000040020f7810 */ /* 0x000fc60007f3e0ff */
[----:B---3--:R-:W-:-:S04]  /*0630*/  FFMA R24, R24, R25, R23 ;  /* 0x0000001918187223 */ /* 0x008fc80000000017 */
[----:B------:R-:W-:Y:S01]  /*0640*/  FFMA R19, R19, R16, R24 ;  /* 0x0000001013137223 */ /* 0x000fe20000000018 */
[----:B------:R-:W-:-:S03]  /*0650*/  IMAD.X R16, RZ, RZ, R3, P1 ;  /* 0x000000ffff107224 */ /* 0x000fc600008e0603 */
[----:B------:R-:W-:Y:S01]  /*0660*/  FFMA R14, R26, R27, R19 ;  /* 0x0000001b1a0e7223 */ /* 0x000fe20000000013 */
[----:B------:R-:W-:Y:S06]  /*0670*/  @P0 BRA `(.L_x_2) ;  /* 0xfffffffc00140947 */ /* 0x000fec000383ffff */
[----:B------:R-:W-:-:S07]  /*0680*/  MOV R16, R8 ;  /* 0x0000000800107202 */ /* 0x000fce0000000f00 */
.L_x_1:
[----:B------:R-:W-:-:S13]  /*0690*/  ISETP.NE.AND P0, PT, R17, RZ, PT ;  /* 0x000000ff1100720c */ /* 0x000fda0003f05270 */
[----:B------:R-:W-:Y:S05]  /*06a0*/  @!P0 BRA `(.L_x_3) ;  /* 0x0000000400748947 */ /* 0x000fea0003800000 */
[----:B------:R-:W-:Y:S02]  /*06b0*/  IADD3 R2, PT, PT, R17, -0x1, RZ ;  /* 0xffffffff11027810 */ /* 0x000fe40007ffe0ff */
[----:B------:R-:W-:Y:S02]  /*06c0*/  ISETP.NE.AND P0, PT, R18, RZ, PT ;  /* 0x000000ff1200720c */ /* 0x000fe40003f05270 */
[----:B------:R-:W-:-:S13]  /*06d0*/  ISETP.GE.U32.AND P1, PT, R2, 0x7, PT ;  /* 0x000000070200780c */ /* 0x000fda0003f26070 */
[----:B------:R-:W-:Y:S05]  /*06e0*/  @!P1 BRA `(.L_x_4) ;  /* 0x0000000000909947 */ /* 0x000fea0003800000 */
[----:B------:R-:W1:Y:S01]  /*06f0*/  LDC.64 R12, c[0x0][0x388] ;  /* 0x0000e200ff0c7b82 */ /* 0x000e620000000a00 */
[----:B------:R-:W-:Y:S01]  /*0700*/  IADD3 R5, PT, PT, R11, R16, RZ ;  /* 0x000000100b057210 */ /* 0x000fe20007ffe0ff */
[----:B------:R-:W-:-:S06]  /*0710*/  VIADD R15, R16, UR12 ;  /* 0x0000000c100f7c36 */ /* 0x000fcc0008000000 */
[----:B------:R-:W2:Y:S01]  /*0720*/  LDC.64 R2, c[0x0][0x380] ;  /* 0x0000e000ff027b82 */ /* 0x000ea20000000a00 */
[----:B-1----:R-:W-:-:S05]  /*0730*/  IMAD.WIDE.U32 R12, R15, 0x4, R12 ;  /* 0x000000040f0c7825 */ /* 0x002fca00078e000c */
[----:B0-----:R-:W3:Y:S01]  /*0740*/  LDG.E R23, desc[UR10][R12.64] ;  /* 0x0000000a0c177981 */ /* 0x001ee2000c1e1900 */
[----:B--2---:R-:W-:Y:S02]  /*0750*/  IMAD.WIDE R2, R5, 0x4, R2 ;  /* 0x0000000405027825 */ /* 0x004fe400078e0202 */
[----:B------:R-:W0:Y:S03]  /*0760*/  LDC.64 R4, c[0x0][0x388] ;  /* 0x0000e200ff047b82 */ /* 0x000e260000000a00 */
[----:B------:R-:W3:Y:S01]  /*0770*/  LDG.E R21, desc[UR10][R2.64] ;  /* 0x0000000a02157981 */ /* 0x000ee2000c1e1900 */
[----:B------:R-:W-:-:S03]  /*0780*/  IADD3 R15, P1, PT, R16, UR12, RZ ;  /* 0x0000000c100f7c10 */ /* 0x000fc6000ff3e0ff */
[----:B------:R-:W2:Y:S01]  /*0790*/  LDG.E R19, desc[UR10][R2.64+0x8] ;  /* 0x0000080a02137981 */ /* 0x000ea2000c1e1900 */
[----:B------:R-:W-:-:S03]  /*07a0*/  IADD3.X R20, PT, PT, RZ, RZ, RZ, P1, !PT ;  /* 0x000000ffff147210 */ /* 0x000fc60000ffe4ff */
[----:B------:R-:W4:Y:S04]  /*07b0*/  LDG.E R12, desc[UR10][R2.64+0xc] ;  /* 0x00000c0a020c7981 */ /* 0x000f28000c1e1900 */
[----:B------:R-:W5:Y:S01]  /*07c0*/  LDG.E R25, desc[UR10][R2.64+0x1c] ;  /* 0x00001c0a02197981 */ /* 0x000f62000c1e1900 */
[----:B0-----:R-:W-:-:S04]  /*07d0*/  LEA R4, P1, R15, R4, 0x2 ;  /* 0x000000040f047211 */ /* 0x001fc800078210ff */
[----:B------:R-:W-:Y:S02]  /*07e0*/  LEA.HI.X R5, R15, R5, R20, 0x2, P1 ;  /* 0x000000050f057211 */ /* 0x000fe400008f1414 */
[----:B------:R-:W2:Y:S04]  /*07f0*/  LDG.E R15, desc[UR10][R2.64+0x4] ;  /* 0x0000040a020f7981 */ /* 0x000ea8000c1e1900 */
[----:B------:R-:W2:Y:S04]  /*0800*/  LDG.E R20, desc[UR10][R4.64+0x4] ;  /* 0x0000040a04147981 */ /* 0x000ea8000c1e1900 */
[----:B------:R-:W4:Y:S04]  /*0810*/  LDG.E R22, desc[UR10][R4.64+0x8] ;  /* 0x0000080a04167981 */ /* 0x000f28000c1e1900 */
[----:B------:R-:W5:Y:S04]  /*0820*/  LDG.E R13, desc[UR10][R4.64+0xc] ;  /* 0x00000c0a040d7981 */ /* 0x000f68000c1e1900 */
[----:B------:R-:W5:Y:S04]  /*0830*/  LDG.E R24, desc[UR10][R4.64+0x10] ;  /* 0x0000100a04187981 */ /* 0x000f68000c1e1900 */
[----:B------:R-:W5:Y:S04]  /*0840*/  LDG.E R26, desc[UR10][R4.64+0x14] ;  /* 0x0000140a041a7981 */ /* 0x000f68000c1e1900 */
[----:B------:R-:W5:Y:S04]  /*0850*/  LDG.E R27, desc[UR10][R4.64+0x18] ;  /* 0x0000180a041b7981 */ /* 0x000f68000c1e1900 */
[----:B------:R-:W5:Y:S01]  /*0860*/  LDG.E R28, desc[UR10][R4.64+0x1c] ;  /* 0x00001c0a041c7981 */ /* 0x000f62000c1e1900 */
[----:B---3--:R-:W-:-:S03]  /*0870*/  FFMA R29, R21, R23, R14 ;  /* 0x00000017151d7223 */ /* 0x008fc6000000000e */
[----:B------:R-:W3:Y:S04]  /*0880*/  LDG.E R23, desc[UR10][R2.64+0x10] ;  /* 0x0000100a02177981 */ /* 0x000ee8000c1e1900 */
[----:B------:R-:W3:Y:S04]  /*0890*/  LDG.E R21, desc[UR10][R2.64+0x14] ;  /* 0x0000140a02157981 */ /* 0x000ee8000c1e1900 */
[----:B------:R-:W3:Y:S01]  /*08a0*/  LDG.E R14, desc[UR10][R2.64+0x18] ;  /* 0x0000180a020e7981 */ /* 0x000ee2000c1e1900 */
[----:B--2---:R-:W-:-:S04]  /*08b0*/  FFMA R20, R15, R20, R29 ;  /* 0x000000140f147223 */ /* 0x004fc8000000001d */
[----:B----4-:R-:W-:-:S04]  /*08c0*/  FFMA R19, R19, R22, R20 ;  /* 0x0000001613137223 */ /* 0x010fc80000000014 */
[----:B-----5:R-:W-:Y:S01]  /*08d0*/  FFMA R12, R12, R13, R19 ;  /* 0x0000000d0c0c7223 */ /* 0x020fe20000000013 */
[----:B------:R-:W-:-:S03]  /*08e0*/  IADD3 R16, PT, PT, R16, 0x8, RZ ;  /* 0x0000000810107810 */ /* 0x000fc60007ffe0ff */
[----:B---3--:R-:W-:-:S04]  /*08f0*/  FFMA R12, R23, R24, R12 ;  /* 0x00000018170c7223 */ /* 0x008fc8000000000c */
[----:B------:R-:W-:-:S04]  /*0900*/  FFMA R21, R21, R26, R12 ;  /* 0x0000001a15157223 */ /* 0x000fc8000000000c */
[----:B------:R-:W-:-:S04]  /*0910*/  FFMA R14, R14, R27, R21 ;  /* 0x0000001b0e0e7223 */ /* 0x000fc80000000015 */
[----:B------:R-:W-:-:S07]  /*0920*/  FFMA R14, R25, R28, R14 ;  /* 0x0000001c190e7223 */ /* 0x000fce000000000e */
.L_x_4:
[----:B------:R-:W-:Y:S05]  /*0930*/  @!P0 BRA `(.L_x_3) ;  /* 0x0000000000d08947 */ /* 0x000fea0003800000 */
[----:B------:R-:W-:Y:S01]  /*0940*/  VIADD R2, R18, 0xffffffff ;  /* 0xffffffff12027836 */ /* 0x000fe20000000000 */
[----:B------:R-:W-:-:S04]  /*0950*/  ISETP.NE.AND P0, PT, R9, RZ, PT ;  /* 0x000000ff0900720c */ /* 0x000fc80003f05270 */
[----:B------:R-:W-:-:S13]  /*0960*/  ISETP.GE.U32.AND P1, PT, R2, 0x3, PT ;  /* 0x000000030200780c */ /* 0x000fda0003f26070 */
[----:B------:R-:W-:Y:S05]  /*0970*/  @!P1 BRA `(.L_x_5) ;  /* 0x0000000000609947 */ /* 0x000fea0003800000 */
[----:B------:R-:W1:Y:S01]  /*0980*/  LDC.64 R4, c[0x0][0x388] ;  /* 0x0000e200ff047b82 */ /* 0x000e620000000a00 */
[C---:B------:R-:W-:Y:S02]  /*0990*/  IADD3 R19, PT, PT, R16.reuse, UR12, RZ ;  /* 0x0000000c10137c10 */ /* 0x040fe4000fffe0ff */
[----:B------:R-:W-:Y:S02]  /*09a0*/  IADD3 R20, P1, PT, R16, UR12, RZ ;  /* 0x0000000c10147c10 */ /* 0x000fe4000ff3e0ff */
[----:B------:R-:W-:-:S03]  /*09b0*/  IADD3 R15, PT, PT, R11, R16, RZ ;  /* 0x000000100b0f7210 */ /* 0x000fc60007ffe0ff */
[----:B------:R-:W2:Y:S08]  /*09c0*/  LDC.64 R2, c[0x0][0x388] ;  /* 0x0000e200ff027b82 */ /* 0x000eb00000000a00 */
[----:B------:R-:W3:Y:S01]  /*09d0*/  LDC.64 R12, c[0x0][0x380] ;  /* 0x0000e000ff0c7b82 */ /* 0x000ee20000000a00 */
[----:B-1----:R-:W-:Y:S01]  /*09e0*/  IMAD.WIDE.U32 R4, R19, 0x4, R4 ;  /* 0x0000000413047825 */ /* 0x002fe200078e0004 */
[----:B------:R-:W-:-:S05]  /*09f0*/  IADD3.X R19, PT, PT, RZ, RZ, RZ, P1, !PT ;  /* 0x000000ffff137210 */ /* 0x000fca0000ffe4ff */
[----:B0-----:R-:W4:Y:S01]  /*0a00*/  LDG.E R4, desc[UR10][R4.64] ;  /* 0x0000000a04047981 */ /* 0x001f22000c1e1900 */
[----:B--2---:R-:W-:-:S04]  /*0a10*/  LEA R2, P1, R20, R2, 0x2 ;  /* 0x0000000214027211 */ /* 0x004fc800078210ff */
[----:B------:R-:W-:Y:S01]  /*0a20*/  LEA.HI.X R3, R20, R3, R19, 0x2, P1 ;  /* 0x0000000314037211 */ /* 0x000fe200008f1413 */
[----:B---3--:R-:W-:-:S04]  /*0a30*/  IMAD.WIDE R12, R15, 0x4, R12 ;  /* 0x000000040f0c7825 */ /* 0x008fc800078e020c */
[----:B------:R-:W2:Y:S04]  /*0a40*/  LDG.E R19, desc[UR10][R2.64+0x4] ;  /* 0x0000040a02137981 */ /* 0x000ea8000c1e1900 */
[----:B------:R-:W4:Y:S04]  /*0a50*/  LDG.E R15, desc[UR10][R12.64] ;  /* 0x0000000a0c0f7981 */ /* 0x000f28000c1e1900 */
[----:B------:R-:W2:Y:S04]  /*0a60*/  LDG.E R20, desc[UR10][R12.64+0x4] ;  /* 0x0000040a0c147981 */ /* 0x000ea8000c1e1900 */
[----:B------:R-:W3:Y:S04]  /*0a70*/  LDG.E R22, desc[UR10][R12.64+0x8] ;  /* 0x0000080a0c167981 */ /* 0x000ee8000c1e1900 */
[----:B------:R-:W3:Y:S04]  /*0a80*/  LDG.E R21, desc[UR10][R2.64+0x8] ;  /* 0x0000080a02157981 */ /* 0x000ee8000c1e1900 */
[----:B------:R-:W5:Y:S04]  /*0a90*/  LDG.E R24, desc[UR10][R12.64+0xc] ;  /* 0x00000c0a0c187981 */ /* 0x000f68000c1e1900 */
[----:B------:R-:W5:Y:S01]  /*0aa0*/  LDG.E R23, desc[UR10][R2.64+0xc] ;  /* 0x00000c0a02177981 */ /* 0x000f62000c1e1900 */
[----:B------:R-:W-:-:S02]  /*0ab0*/  VIADD R16, R16, 0x4 ;  /* 0x0000000410107836 */ /* 0x000fc40000000000 */
[----:B----4-:R-:W-:-:S04]  /*0ac0*/  FFMA R15, R15, R4, R14 ;  /* 0x000000040f0f7223 */ /* 0x010fc8000000000e */
[----:B--2---:R-:W-:-:S04]  /*0ad0*/  FFMA R15, R20, R19, R15 ;  /* 0x00000013140f7223 */ /* 0x004fc8000000000f */
[----:B---3--:R-:W-:-:S04]  /*0ae0*/  FFMA R15, R22, R21, R15 ;  /* 0x00000015160f7223 */ /* 0x008fc8000000000f */
[----:B-----5:R-:W-:-:S07]  /*0af0*/  FFMA R14, R24, R23, R15 ;  /* 0x00000017180e7223 */ /* 0x020fce000000000f */
.L_x_5:
[----:B------:R-:W-:Y:S05]  /*0b00*/  @!P0 BRA `(.L_x_3) ;  /* 0x00000000005c8947 */ /* 0x000fea0003800000 */
[----:B------:R-:W1:Y:S01]  /*0b10*/  LDC.64 R4, c[0x0][0x388] ;  /* 0x0000e200ff047b82 */ /* 0x000e620000000a00 */
[----:B------:R-:W-:Y:S02]  /*0b20*/  IADD3 R13, PT, PT, R16, UR12, RZ ;  /* 0x0000000c100d7c10 */ /* 0x000fe4000fffe0ff */
[----:B------:R-:W-:-:S05]  /*0b30*/  IADD3 R11, PT, PT, R11, R16, RZ ;  /* 0x000000100b0b7210 */ /* 0x000fca0007ffe0ff */
[----:B------:R-:W2:Y:S01]  /*0b40*/  LDC.64 R2, c[0x0][0x380] ;  /* 0x0000e000ff027b82 */ /* 0x000ea20000000a00 */
[----:B-1----:R-:W-:-:S06]  /*0b50*/  IMAD.WIDE.U32 R4, R13, 0x4, R4 ;  /* 0x000000040d047825 */ /* 0x002fcc00078e0004 */
[----:B0-----:R-:W3:Y:S01]  /*0b60*/  LDG.E R4, desc[UR10][R4.64] ;  /* 0x0000000a04047981 */ /* 0x001ee2000c1e1900 */
[----:B--2---:R-:W-:-:S05]  /*0b70*/  IMAD.WIDE R2, R11, 0x4, R2 ;  /* 0x000000040b027825 */ /* 0x004fca00078e0202 */
[----:B------:R-:W3:Y:S01]  /*0b80*/  LDG.E R11, desc[UR10][R2.64] ;  /* 0x0000000a020b7981 */ /* 0x000ee2000c1e1900 */
[----:B------:R-:W-:Y:S01]  /*0b90*/  ISETP.NE.AND P0, PT, R9, 0x1, PT ;  /* 0x000000010900780c */ /* 0x000fe20003f05270 */
[----:B---3--:R-:W-:-:S12]  /*0ba0*/  FFMA R14, R11, R4, R14 ;  /* 0x000000040b0e7223 */ /* 0x008fd8000000000e */
[----:B------:R-:W-:Y:S05]  /*0bb0*/  @!P0 BRA `(.L_x_3) ;  /* 0x0000000000308947 */ /* 0x000fea0003800000 */
[----:B------:R-:W0:Y:S01]  /*0bc0*/  LDC.64 R4, c[0x0][0x388] ;  /* 0x0000e200ff047b82 */ /* 0x000e220000000a00 */
[----:B------:R-:W-:Y:S02]  /*0bd0*/  IADD3 R11, P1, PT, R16, UR12, RZ ;  /* 0x0000000c100b7c10 */ /* 0x000fe4000ff3e0ff */
[----:B------:R-:W-:Y:S02]  /*0be0*/  ISETP.NE.AND P0, PT, R9, 0x2, PT ;  /* 0x000000020900780c */ /* 0x000fe40003f05270 */
[----:B------:R-:W-:-:S11]  /*0bf0*/  IADD3.X R12, PT, PT, RZ, RZ, RZ, P1, !PT ;  /* 0x000000ffff0c7210 */ /* 0x000fd60000ffe4ff */
[----:B------:R-:W2:Y:S01]  /*0c00*/  @P0 LDG.E R13, desc[UR10][R2.64+0x8] ;  /* 0x0000080a020d0981 */ /* 0x000ea2000c1e1900 */
[----:B0-----:R-:W-:-:S04]  /*0c10*/  LEA R4, P1, R11, R4, 0x2 ;  /* 0x000000040b047211 */ /* 0x001fc800078210ff */
[----:B------:R-:W-:Y:S02]  /*0c20*/  LEA.HI.X R5, R11, R5, R12, 0x2, P1 ;  /* 0x000000050b057211 */ /* 0x000fe400008f140c */
[----:B------:R-:W3:Y:S04]  /*0c30*/  LDG.E R11, desc[UR10][R2.64+0x4] ;  /* 0x0000040a020b7981 */ /* 0x000ee8000c1e1900 */
[----:B------:R-:W3:Y:S04]  /*0c40*/  LDG.E R12, desc[UR10][R4.64+0x4] ;  /* 0x0000040a040c7981 */ /* 0x000ee8000c1e1900 */
[----:B------:R-:W2:Y:S01]  /*0c50*/  @P0 LDG.E R15, desc[UR10][R4.64+0x8] ;  /* 0x0000080a040f0981 */ /* 0x000ea2000c1e1900 */
[----:B---3--:R-:W-:-:S04]  /*0c60*/  FFMA R14, R11, R12, R14 ;  /* 0x0000000c0b0e7223 */ /* 0x008fc8000000000e */
[----:B--2---:R-:W-:-:S07]  /*0c70*/  @P0 FFMA R14, R13, R15, R14 ;  /* 0x0000000f0d0e0223 */ /* 0x004fce000000000e */
.L_x_3:
[----:B------:R-:W-:Y:S05]  /*0c80*/  BRA.U UP0, `(.L_x_6) ;  /* 0xfffffff5004c7547 */ /* 0x000fea000b83ffff */
.L_x_0:
[----:B------:R-:W1:Y:S01]  /*0c90*/  LDC.64 R2, c[0x0][0x390] ;  /* 0x0000e400ff027b82 */ /* 0x000e620000000a00 */
[----:B------:R-:W-:-:S05]  /*0ca0*/  IMAD R7, R6, R7, R7 ;  /* 0x0000000706077224 */ /* 0x000fca00078e0207 */
[----:B------:R-:W-:-:S05]  /*0cb0*/  IADD3 R7, PT, PT, R0, R7, RZ ;  /* 0x0000000700077210 */ /* 0x000fca0007ffe0ff */
[----:B-1----:R-:W-:-:S05]  /*0cc0*/  IMAD.WIDE R2, R7, 0x4, R2 ;  /* 0x0000000407027825 */ /* 0x002fca00078e0202 */
[----:B0-----:R-:W-:Y:S01]  /*0cd0*/  STG.E desc[UR10][R2.64], R14 ;  /* 0x0000000e02007986 */ /* 0x001fe2000c10190a */
[----:B------:R-:W-:Y:S05]  /*0ce0*/  EXIT ;  /* 0x000000000000794d */ /* 0x000fea0003800000 */
.L_x_7:
[----:B------:R-:W-:-:S00]  /*0cf0*/  BRA `(.L_x_7) ;  /* 0xfffffffc00fc7947 */ /* 0x000fc0000383ffff */
[----:B------:R-:W-:-:S00]  /*0d00*/  NOP ;  /* 0x0000000000007918 */ /* 0x000fc00000000000 */
[----:B------:R-:W-:-:S00]  /*0d10*/  NOP ;  /* 0x0000000000007918 */ /* 0x000fc00000000000 */
[----:B------:R-:W-:-:S00]  /*0d20*/  NOP ;  /* 0x0000000000007918 */ /* 0x000fc00000000000 */
[----:B------:R-:W-:-:S00]  /*0d30*/  NOP ;  /* 0x0000000000007918 */ /* 0x000fc00000000000 */
[----:B------:R-:W-:-:S00]  /*0d40*/  NOP ;  /* 0x0000000000007918 */ /* 0x000fc00000000000 */
[----:B------:R-:W-:-:S00]  /*0d50*/  NOP ;  /* 0x0000000000007918 */ /* 0x000fc00000000000 */
[----:B------:R-:W-:-:S00]  /*0d60*/  NOP ;  /* 0x0000000000007918 */ /* 0x000fc00000000000 */
[----:B------:R-:W-:-:S00]  /*0d70*/  NOP ;  /* 0x0000000000007918 */ /* 0x000fc00000000000 */
.L_x_8:


//--------------------- .nv.shared.reserved.0     --------------------------
	.section	.nv.shared.reserved.0,"aw",@nobits
	.weak		__nv_reservedSMEM_offset_0_alias
	.size		__nv_reservedSMEM_offset_0_alias, 0, 64
	.other		__nv_reservedSMEM_offset_0_alias,@"STO_CUDA_RESERVED_SHARED STV_DEFAULT"
__nv_reservedSMEM_offset_0_alias:
	.zero		0
	.zero		64


//--------------------- .nv.constant0._Z10conv2dCudaPKfS0_Pfii --------------------------
	.section	.nv.constant0._Z10conv2dCudaPKfS0_Pfii,"a",@progbits
	.sectionflags	@""
	.align	4
.nv.constant0._Z10conv2dCudaPKfS0_Pfii:
	.zero		928


//--------------------- SYMBOLS --------------------------

	.type		.nv.reservedSmem.offset0,@object
	.size		.nv.reservedSmem.offset0,0x4
